	.headerflags	@"EF_CUDA_TEXMODE_UNIFIED EF_CUDA_64BIT_ADDRESS EF_CUDA_ACCELERATORS EF_CUDA_SM90 EF_CUDA_VIRTUAL_SM(EF_CUDA_SM90)"
	.elftype	@"ET_EXEC"


//--------------------- .nv.info                  --------------------------
	.section	.nv.info,"",@"SHT_CUDA_INFO"
	.align	4


	//----- nvinfo : EIATTR_REGCOUNT
	.align		4
        /*0000*/ 	.byte	0x04, 0x2f
        /*0002*/ 	.short	(.L_1 - .L_0)
	.align		4
.L_0:
        /*0004*/ 	.word	index@(triton_poi_fused_clone_0)
        /*0008*/ 	.word	0x00000011


	//----- nvinfo : EIATTR_MIN_STACK_SIZE
	.align		4
.L_1:
        /*000c*/ 	.byte	0x04, 0x12
        /*000e*/ 	.short	(.L_3 - .L_2)
	.align		4
.L_2:
        /*0010*/ 	.word	index@(triton_poi_fused_clone_0)
        /*0014*/ 	.word	0x00000000


	//----- nvinfo : EIATTR_FRAME_SIZE
	.align		4
.L_3:
        /*0018*/ 	.byte	0x04, 0x11
        /*001a*/ 	.short	(.L_5 - .L_4)
	.align		4
.L_4:
        /*001c*/ 	.word	index@(triton_poi_fused_clone_0)
        /*0020*/ 	.word	0x00000000


	//----- nvinfo : EIATTR_MIN_STACK_SIZE
	.align		4
.L_5:
        /*0024*/ 	.byte	0x04, 0x12
        /*0026*/ 	.short	(.L_7 - .L_6)
	.align		4
.L_6:
        /*0028*/ 	.word	index@(triton_poi_fused_clone_0)
        /*002c*/ 	.word	0x00000000
.L_7:


//--------------------- .nv.info.triton_poi_fused_clone_0 --------------------------
	.section	.nv.info.triton_poi_fused_clone_0,"",@"SHT_CUDA_INFO"
	.sectionflags	@""
	.align	4


	//----- nvinfo : EIATTR_CUDA_API_VERSION
	.align		4
        /*0000*/ 	.byte	0x04, 0x37
        /*0002*/ 	.short	(.L_9 - .L_8)
.L_8:
        /*0004*/ 	.word	0x0000007c


	//----- nvinfo : EIATTR_KPARAM_INFO
	.align		4
.L_9:
        /*0008*/ 	.byte	0x04, 0x17
        /*000a*/ 	.short	(.L_11 - .L_10)
.L_10:
        /*000c*/ 	.word	0x00000000
        /*0010*/ 	.short	0x0004
        /*0012*/ 	.short	0x001c
        /*0014*/ 	.byte	0x00, 0xf0, 0x11, 0x00


	//----- nvinfo : EIATTR_KPARAM_INFO
	.align		4
.L_11:
        /*0018*/ 	.byte	0x04, 0x17
        /*001a*/ 	.short	(.L_13 - .L_12)
.L_12:
        /*001c*/ 	.word	0x00000000
        /*0020*/ 	.short	0x0003
        /*0022*/ 	.short	0x0018
        /*0024*/ 	.byte	0x00, 0xf0, 0x11, 0x00


	//----- nvinfo : EIATTR_KPARAM_INFO
	.align		4
.L_13:
        /*0028*/ 	.byte	0x04, 0x17
        /*002a*/ 	.short	(.L_15 - .L_14)
.L_14:
        /*002c*/ 	.word	0x00000000
        /*0030*/ 	.short	0x0002
        /*0032*/ 	.short	0x0010
        /*0034*/ 	.byte	0x00, 0xf4, 0x21, 0x00


	//----- nvinfo : EIATTR_KPARAM_INFO
	.align		4
.L_15:
        /*0038*/ 	.byte	0x04, 0x17
        /*003a*/ 	.short	(.L_17 - .L_16)
.L_16:
        /*003c*/ 	.word	0x00000000
        /*0040*/ 	.short	0x0001
        /*0042*/ 	.short	0x0008
        /*0044*/ 	.byte	0x00, 0xf4, 0x21, 0x00


	//----- nvinfo : EIATTR_KPARAM_INFO
	.align		4
.L_17:
        /*0048*/ 	.byte	0x04, 0x17
        /*004a*/ 	.short	(.L_19 - .L_18)
.L_18:
        /*004c*/ 	.word	0x00000000
        /*0050*/ 	.short	0x0000
        /*0052*/ 	.short	0x0000
        /*0054*/ 	.byte	0x00, 0xf4, 0x21, 0x00


	//----- nvinfo : EIATTR_SPARSE_MMA_MASK
	.align		4
.L_19:
        /*0058*/ 	.byte	0x03, 0x50
        /*005a*/ 	.short	0x0000


	//----- nvinfo : EIATTR_MAXREG_COUNT
	.align		4
        /*005c*/ 	.byte	0x03, 0x1b
        /*005e*/ 	.short	0x00ff


	//----- nvinfo : EIATTR_EXIT_INSTR_OFFSETS
	.align		4
        /*0060*/ 	.byte	0x04, 0x1c
        /*0062*/ 	.short	(.L_21 - .L_20)


	//   ....[0]....
.L_20:
        /*0064*/ 	.word	0x00000370


	//   ....[1]....
        /*0068*/ 	.word	0x000003e0


	//----- nvinfo : EIATTR_REQNTID
	.align		4
.L_21:
        /*006c*/ 	.byte	0x04, 0x10
        /*006e*/ 	.short	(.L_23 - .L_22)
.L_22:
        /*0070*/ 	.word	0x00000020
        /*0074*/ 	.word	0x00000001
        /*0078*/ 	.word	0x00000001


	//----- nvinfo : EIATTR_CBANK_PARAM_SIZE
	.align		4
.L_23:
        /*007c*/ 	.byte	0x03, 0x19
        /*007e*/ 	.short	0x0020


	//----- nvinfo : EIATTR_PARAM_CBANK
	.align		4
        /*0080*/ 	.byte	0x04, 0x0a
        /*0082*/ 	.short	(.L_25 - .L_24)
	.align		4
.L_24:
        /*0084*/ 	.word	index@(.nv.constant0.triton_poi_fused_clone_0)
        /*0088*/ 	.short	0x0210
        /*008a*/ 	.short	0x0020


	//----- nvinfo : EIATTR_SW_WAR
	.align		4
.L_25:
        /*008c*/ 	.byte	0x04, 0x36
        /*008e*/ 	.short	(.L_27 - .L_26)
.L_26:
        /*0090*/ 	.word	0x00000008
.L_27:


//--------------------- .nv.callgraph             --------------------------
	.section	.nv.callgraph,"",@"SHT_CUDA_CALLGRAPH"
	.align	4
	.sectionentsize	8
	.align		4
        /*0000*/ 	.word	0x00000000
	.align		4
        /*0004*/ 	.word	0xffffffff
	.align		4
        /*0008*/ 	.word	0x00000000
	.align		4
        /*000c*/ 	.word	0xfffffffe
	.align		4
        /*0010*/ 	.word	0x00000000
	.align		4
        /*0014*/ 	.word	0xfffffffd
	.align		4
        /*0018*/ 	.word	0x00000000
	.align		4
        /*001c*/ 	.word	0xfffffffc


//--------------------- .text.triton_poi_fused_clone_0 --------------------------
	.section	.text.triton_poi_fused_clone_0,"ax",@progbits
	.sectionflags	@"SHF_BARRIERS=1"
	.align	128
        .global         triton_poi_fused_clone_0
        .type           triton_poi_fused_clone_0,@function
        .size           triton_poi_fused_clone_0,(.L_x_1 - triton_poi_fused_clone_0)
        .other          triton_poi_fused_clone_0,@"STO_CUDA_ENTRY STV_DEFAULT"
triton_poi_fused_clone_0:
.text.triton_poi_fused_clone_0:
[----:B------:R-:W0:Y:S02]  /*0000*/  LDC R1, c[0x0][0x28] ;  /* 0x00000a00ff017b82 */ /* 0x000e240000000800 */
[----:B------:R-:W1:Y:S01]  /*0010*/  S2R R0, SR_CTAID.Y ;  /* 0x0000000000007919 */ /* 0x000e620000002600 */
[----:B------:R-:W2:Y:S01]  /*0020*/  LDC.64 R2, c[0x0][0x210] ;  /* 0x00008400ff027b82 */ /* 0x000ea20000000a00 */
[----:B------:R-:W-:Y:S01]  /*0030*/  ULDC.64 UR6, c[0x0][0x208] ;  /* 0x0000820000067ab9 */ /* 0x000fe20000000a00 */
[----:B------:R-:W3:Y:S01]  /*0040*/  S2R R14, SR_TID.X ;  /* 0x00000000000e7919 */ /* 0x000ee20000002100 */
[----:B------:R-:W4:Y:S01]  /*0050*/  S2R R8, SR_CTAID.X ;  /* 0x0000000000087919 */ /* 0x000f220000002500 */
[----:B-1----:R-:W-:Y:S02]  /*0060*/  IMAD.SHL.U32 R0, R0, 0x10, RZ ;  /* 0x0000001000007824 */ /* 0x002fe400078e00ff */
[----:B---3--:R-:W-:Y:S01]  /*0070*/  IMAD.SHL.U32 R7, R14, 0x2, RZ ;  /* 0x000000020e077824 */ /* 0x008fe200078e00ff */
[----:B------:R-:W-:Y:S01]  /*0080*/  SHF.R.U32.HI R11, RZ, 0x3, R14 ;  /* 0x00000003ff0b7819 */ /* 0x000fe2000001160e */
[----:B----4-:R-:W-:-:S03]  /*0090*/  IMAD.SHL.U32 R8, R8, 0x4, RZ ;  /* 0x0000000408087824 */ /* 0x010fc600078e00ff */
[----:B------:R-:W-:Y:S02]  /*00a0*/  LOP3.LUT R6, R0, 0xe, R7, 0xf8, !PT ;  /* 0x0000000e00067812 */ /* 0x000fe400078ef807 */
[----:B------:R-:W-:Y:S02]  /*00b0*/  SGXT.U32 R11, R11, 0x2 ;  /* 0x000000020b0b781a */ /* 0x000fe40000000000 */
[----:B------:R-:W-:Y:S02]  /*00c0*/  SHF.R.S32.HI R5, RZ, 0x1f, R6 ;  /* 0x0000001fff057819 */ /* 0x000fe40000011406 */
[----:B------:R-:W-:Y:S02]  /*00d0*/  LOP3.LUT R9, R8, R11, RZ, 0xfc, !PT ;  /* 0x0000000b08097212 */ /* 0x000fe400078efcff */
[----:B------:R-:W-:Y:S02]  /*00e0*/  LEA.HI R10, R5, R6, RZ, 0x2 ;  /* 0x00000006050a7211 */ /* 0x000fe400078f10ff */
[----:B------:R-:W1:Y:S01]  /*00f0*/  LDC.64 R4, c[0x0][0x218] ;  /* 0x00008600ff047b82 */ /* 0x000e620000000a00 */
[----:B------:R-:W-:-:S02]  /*0100*/  ISETP.GE.AND P0, PT, R9, 0x4, PT ;  /* 0x000000040900780c */ /* 0x000fc40003f06270 */
[C---:B------:R-:W-:Y:S01]  /*0110*/  LOP3.LUT R13, R10.reuse, 0xfffffffc, RZ, 0xc0, !PT ;  /* 0xfffffffc0a0d7812 */ /* 0x040fe200078ec0ff */
[----:B------:R-:W-:Y:S01]  /*0120*/  IMAD.SHL.U32 R10, R10, 0x4, RZ ;  /* 0x000000040a0a7824 */ /* 0x000fe200078e00ff */
[----:B------:R-:W-:-:S03]  /*0130*/  ISETP.LT.AND P0, PT, R6, 0x10, !P0 ;  /* 0x000000100600780c */ /* 0x000fc60004701270 */
[----:B------:R-:W-:-:S04]  /*0140*/  IMAD.IADD R12, R6, 0x1, -R13 ;  /* 0x00000001060c7824 */ /* 0x000fc800078e0a0d */
[----:B------:R-:W-:Y:S01]  /*0150*/  IMAD R12, R9, 0x4, R12 ;  /* 0x00000004090c7824 */ /* 0x000fe200078e020c */
[----:B------:R-:W-:-:S05]  /*0160*/  LOP3.LUT R9, R10, 0xfffffff0, RZ, 0xc0, !PT ;  /* 0xfffffff00a097812 */ /* 0x000fca00078ec0ff */
[----:B------:R-:W-:Y:S01]  /*0170*/  IMAD.IADD R9, R12, 0x1, R9 ;  /* 0x000000010c097824 */ /* 0x000fe200078e0209 */
[----:B------:R-:W-:-:S03]  /*0180*/  CS2R R12, SRZ ;  /* 0x00000000000c7805 */ /* 0x000fc6000001ff00 */
[----:B--2---:R-:W-:Y:S01]  /*0190*/  IMAD.WIDE R2, R9, 0x4, R2 ;  /* 0x0000000409027825 */ /* 0x004fe200078e0202 */
[----:B-1----:R1:W2:Y:S04]  /*01a0*/  LDG.E R4, desc[UR6][R4.64] ;  /* 0x0000000604047981 */ /* 0x0022a8000c1e1900 */
[----:B------:R3:W2:Y:S01]  /*01b0*/  @P0 LDG.E.EL.64 R12, desc[UR6][R2.64] ;  /* 0x00000006020c0981 */ /* 0x0006a2000c2e1b00 */
[----:B------:R-:W4:Y:S01]  /*01c0*/  S2UR UR5, SR_CgaCtaId ;  /* 0x00000000000579c3 */ /* 0x000f220000008800 */
[----:B------:R-:W-:Y:S01]  /*01d0*/  IMAD.SHL.U32 R6, R14, 0x8, RZ ;  /* 0x000000080e067824 */ /* 0x000fe200078e00ff */
[----:B------:R-:W-:Y:S01]  /*01e0*/  SHF.R.U32.HI R9, RZ, 0x1, R14 ;  /* 0x00000001ff097819 */ /* 0x000fe2000001160e */
[----:B------:R-:W-:Y:S01]  /*01f0*/  UMOV UR4, 0x400 ;  /* 0x0000040000047882 */ /* 0x000fe20000000000 */
[----:B------:R-:W-:-:S02]  /*0200*/  LOP3.LUT R8, R8, 0x2, R7, 0xf8, !PT ;  /* 0x0000000208087812 */ /* 0x000fc400078ef807 */
[----:B------:R-:W-:Y:S02]  /*0210*/  SGXT.U32 R9, R9, 0x4 ;  /* 0x000000040909781a */ /* 0x000fe40000000000 */
[----:B------:R-:W-:Y:S02]  /*0220*/  LOP3.LUT R6, R6, 0x38, RZ, 0xc0, !PT ;  /* 0x0000003806067812 */ /* 0x000fe400078ec0ff */
[----:B------:R-:W-:Y:S02]  /*0230*/  LOP3.LUT R9, R0, R9, RZ, 0xfc, !PT ;  /* 0x0000000900097212 */ /* 0x000fe400078efcff */
[C---:B------:R-:W-:Y:S02]  /*0240*/  LOP3.LUT R11, R6.reuse, R11, RZ, 0xfc, !PT ;  /* 0x0000000b060b7212 */ /* 0x040fe400078efcff */
[C---:B------:R-:W-:Y:S02]  /*0250*/  LOP3.LUT R0, R6.reuse, 0x4, RZ, 0xfc, !PT ;  /* 0x0000000406007812 */ /* 0x040fe400078efcff */
[----:B------:R-:W-:-:S02]  /*0260*/  LEA.HI R6, R6, R11, RZ, 0x1e ;  /* 0x0000000b06067211 */ /* 0x000fc400078ff0ff */
[----:B------:R-:W-:Y:S02]  /*0270*/  LEA.HI R0, R0, R11, RZ, 0x1e ;  /* 0x0000000b00007211 */ /* 0x000fe400078ff0ff */
[----:B------:R-:W-:Y:S02]  /*0280*/  ISETP.GE.AND P0, PT, R8, 0x4, PT ;  /* 0x000000040800780c */ /* 0x000fe40003f06270 */
[----:B-1----:R-:W-:Y:S01]  /*0290*/  SHF.R.U32.HI R5, RZ, 0x2, R7 ;  /* 0x00000002ff057819 */ /* 0x002fe20000011607 */
[----:B----4-:R-:W-:Y:S01]  /*02a0*/  UPRMT UR4, UR5, 0x654, UR4 ;  /* 0x0000065405047896 */ /* 0x010fe20008000004 */
[----:B------:R-:W-:Y:S02]  /*02b0*/  ISETP.LT.AND P0, PT, R9, 0x10, !P0 ;  /* 0x000000100900780c */ /* 0x000fe40004701270 */
[----:B------:R-:W-:Y:S02]  /*02c0*/  LOP3.LUT R7, R7, 0x3e, RZ, 0xc0, !PT ;  /* 0x0000003e07077812 */ /* 0x000fe400078ec0ff */
[----:B---3--:R-:W-:-:S02]  /*02d0*/  SGXT.U32 R2, R5, 0x4 ;  /* 0x000000040502781a */ /* 0x008fc40000000000 */
[----:B------:R-:W-:Y:S02]  /*02e0*/  LEA R3, R6, UR4, 0x2 ;  /* 0x0000000406037c11 */ /* 0x000fe4000f8e10ff */
[----:B------:R-:W-:Y:S01]  /*02f0*/  LEA R0, R0, UR4, 0x2 ;  /* 0x0000000400007c11 */ /* 0x000fe2000f8e10ff */
[----:B------:R-:W-:Y:S02]  /*0300*/  IMAD.IADD R2, R7, 0x1, R2 ;  /* 0x0000000107027824 */ /* 0x000fe400078e0202 */
[C---:B--2---:R-:W-:Y:S01]  /*0310*/  FADD R12, R4.reuse, R12 ;  /* 0x0000000c040c7221 */ /* 0x044fe20000000000 */
[----:B------:R-:W-:Y:S02]  /*0320*/  FADD R13, R4, R13 ;  /* 0x0000000d040d7221 */ /* 0x000fe40000000000 */
[----:B------:R-:W-:Y:S02]  /*0330*/  LEA R4, R2, UR4, 0x2 ;  /* 0x0000000402047c11 */ /* 0x000fe4000f8e10ff */
[----:B------:R1:W-:Y:S04]  /*0340*/  STS [R3], R12 ;  /* 0x0000000c03007388 */ /* 0x0003e80000000800 */
[----:B------:R1:W-:Y:S01]  /*0350*/  STS [R0+0x10], R13 ;  /* 0x0000100d00007388 */ /* 0x0003e20000000800 */
[----:B------:R-:W-:Y:S06]  /*0360*/  BAR.SYNC.DEFER_BLOCKING 0x0 ;  /* 0x0000000000007b1d */ /* 0x000fec0000010000 */
[----:B-1----:R-:W-:Y:S05]  /*0370*/  @!P0 EXIT ;  /* 0x000000000000894d */ /* 0x002fea0003800000 */
[----:B------:R-:W-:Y:S01]  /*0380*/  LDS R6, [R4] ;  /* 0x0000000004067984 */ /* 0x000fe20000000800 */
[----:B------:R-:W0:Y:S01]  /*0390*/  LDC.64 R2, c[0x0][0x220] ;  /* 0x00008800ff027b82 */ /* 0x000e220000000a00 */
[----:B------:R-:W-:Y:S02]  /*03a0*/  IMAD R9, R9, 0x4, R8 ;  /* 0x0000000409097824 */ /* 0x000fe400078e0208 */
[----:B------:R-:W1:Y:S02]  /*03b0*/  LDS R7, [R4+0x4] ;  /* 0x0000040004077984 */ /* 0x000e640000000800 */
[----:B0-----:R-:W-:-:S05]  /*03c0*/  IMAD.WIDE R2, R9, 0x4, R2 ;  /* 0x0000000409027825 */ /* 0x001fca00078e0202 */
[----:B-1----:R-:W-:Y:S01]  /*03d0*/  STG.E.64 desc[UR6][R2.64], R6 ;  /* 0x0000000602007986 */ /* 0x002fe2000c101b06 */
[----:B------:R-:W-:Y:S05]  /*03e0*/  EXIT ;  /* 0x000000000000794d */ /* 0x000fea0003800000 */
.L_x_0:
[----:B------:R-:W-:-:S00]  /*03f0*/  BRA `(.L_x_0) ;  /* 0xfffffffc00fc7947 */ /* 0x000fc0000383ffff */
[----:B------:R-:W-:-:S00]  /*0400*/  NOP ;  /* 0x0000000000007918 */ /* 0x000fc00000000000 */
[----:B------:R-:W-:-:S00]  /*0410*/  NOP ;  /* 0x0000000000007918 */ /* 0x000fc00000000000 */
[----:B------:R-:W-:-:S00]  /*0420*/  NOP ;  /* 0x0000000000007918 */ /* 0x000fc00000000000 */
[----:B------:R-:W-:-:S00]  /*0430*/  NOP ;  /* 0x0000000000007918 */ /* 0x000fc00000000000 */
[----:B------:R-:W-:-:S00]  /*0440*/  NOP ;  /* 0x0000000000007918 */ /* 0x000fc00000000000 */
[----:B------:R-:W-:-:S00]  /*0450*/  NOP ;  /* 0x0000000000007918 */ /* 0x000fc00000000000 */
[----:B------:R-:W-:-:S00]  /*0460*/  NOP ;  /* 0x0000000000007918 */ /* 0x000fc00000000000 */
[----:B------:R-:W-:-:S00]  /*0470*/  NOP ;  /* 0x0000000000007918 */ /* 0x000fc00000000000 */
.L_x_1:


//--------------------- .nv.shared.triton_poi_fused_clone_0 --------------------------
	.section	.nv.shared.triton_poi_fused_clone_0,"aw",@nobits
	.sectionflags	@""
	.align	16
	.zero		1024


//--------------------- .nv.constant0.triton_poi_fused_clone_0 --------------------------
	.section	.nv.constant0.triton_poi_fused_clone_0,"a",@progbits
	.sectionflags	@""
	.align	4
.nv.constant0.triton_poi_fused_clone_0:
	.zero		560
